//
// Generated by NVIDIA NVVM Compiler
//
// Compiler Build ID: CL-36424714
// Cuda compilation tools, release 13.0, V13.0.88
// Based on NVVM 20.0.0
//

.version 9.0
.target sm_100
.address_size 64

	// .globl	_Z14online_softmaxPKfPfii

.visible .entry _Z14online_softmaxPKfPfii(
	.param .u64 .ptr .align 1 _Z14online_softmaxPKfPfii_param_0,
	.param .u64 .ptr .align 1 _Z14online_softmaxPKfPfii_param_1,
	.param .u32 _Z14online_softmaxPKfPfii_param_2,
	.param .u32 _Z14online_softmaxPKfPfii_param_3
)
{


	bar.sync 	0;
	bar.sync 	0;
	ret;

}


// ===== COMPILED SASS (sm_100) =====

	.target	sm_100

	.elftype	@"ET_EXEC"


//--------------------- .note.nv.tkinfo           --------------------------
	.section	.note.nv.tkinfo,"",@"SHT_NOTE"
	.sectionflags	@"SHF_NOTE_NV_TKINFO"
	.tkinfo
        /*0018*/ 	.word	0x00000002
        /*0030*/ 	.string	""
        /*0030*/ 	.string	"ptxas"
        /*0030*/ 	.string	"Cuda compilation tools, release 13.0, V13.0.88"
        /*0030*/ 	.string	"Build cuda_13.0.r13.0/compiler.36424714_0"
        /*0030*/ 	.string	"-arch sm_100 -m 64 "



//--------------------- .note.nv.cuinfo           --------------------------
	.section	.note.nv.cuinfo,"",@"SHT_NOTE"
	.sectionflags	@"SHF_NOTE_NV_CUINFO"
        /*0018*/ 	.short	0x0002
        /*001a*/ 	.short	0x0064
        /*001c*/ 	.short	0x0082
	.zero		2


//--------------------- .nv.info                  --------------------------
	.section	.nv.info,"",@"SHT_CUDA_INFO"
	.align	4


	//----- nvinfo : EIATTR_REGCOUNT
	.align		4
        /*0000*/ 	.byte	0x04, 0x2f
        /*0002*/ 	.short	(.L_1 - .L_0)
	.align		4
.L_0:
        /*0004*/ 	.word	index@(_Z14online_softmaxPKfPfii)
        /*0008*/ 	.word	0x00000004


	//----- nvinfo : EIATTR_FRAME_SIZE
	.align		4
.L_1:
        /*000c*/ 	.byte	0x04, 0x11
        /*000e*/ 	.short	(.L_3 - .L_2)
	.align		4
.L_2:
        /*0010*/ 	.word	index@(_Z14online_softmaxPKfPfii)
        /*0014*/ 	.word	0x00000000


	//----- nvinfo : EIATTR_MIN_STACK_SIZE
	.align		4
.L_3:
        /*0018*/ 	.byte	0x04, 0x12
        /*001a*/ 	.short	(.L_5 - .L_4)
	.align		4
.L_4:
        /*001c*/ 	.word	index@(_Z14online_softmaxPKfPfii)
        /*0020*/ 	.word	0x00000000
.L_5:


//--------------------- .nv.compat                --------------------------
	.section	.nv.compat,"",@"SHT_CUDA_COMPAT_INFO"
	.align	4
        /*0000*/ 	.byte	0x02, 0x09, 0x00, 0x00, 0x02, 0x02, 0x01, 0x00, 0x02, 0x05, 0x05, 0x00, 0x03, 0x07, 0x01, 0x01
        /*0010*/ 	.byte	0x02, 0x03, 0x00, 0x00, 0x02, 0x06, 0x01, 0x00, 0x04, 0x0b, 0x08, 0x00, 0x09, 0x00, 0x00, 0x00
        /*0020*/ 	.byte	0x00, 0x00, 0x00, 0x00


//--------------------- .nv.info._Z14online_softmaxPKfPfii --------------------------
	.section	.nv.info._Z14online_softmaxPKfPfii,"",@"SHT_CUDA_INFO"
	.sectionflags	@""
	.align	4


	//----- nvinfo : EIATTR_CUDA_API_VERSION
	.align		4
        /*0000*/ 	.byte	0x04, 0x37
        /*0002*/ 	.short	(.L_7 - .L_6)
.L_6:
        /*0004*/ 	.word	0x00000082


	//----- nvinfo : EIATTR_KPARAM_INFO
	.align		4
.L_7:
        /*0008*/ 	.byte	0x04, 0x17
        /*000a*/ 	.short	(.L_9 - .L_8)
.L_8:
        /*000c*/ 	.word	0x00000000
        /*0010*/ 	.short	0x0003
        /*0012*/ 	.short	0x0014
        /*0014*/ 	.byte	0x00, 0xf0, 0x11, 0x00


	//----- nvinfo : EIATTR_KPARAM_INFO
	.align		4
.L_9:
        /*0018*/ 	.byte	0x04, 0x17
        /*001a*/ 	.short	(.L_11 - .L_10)
.L_10:
        /*001c*/ 	.word	0x00000000
        /*0020*/ 	.short	0x0002
        /*0022*/ 	.short	0x0010
        /*0024*/ 	.byte	0x00, 0xf0, 0x11, 0x00


	//----- nvinfo : EIATTR_KPARAM_INFO
	.align		4
.L_11:
        /*0028*/ 	.byte	0x04, 0x17
        /*002a*/ 	.short	(.L_13 - .L_12)
.L_12:
        /*002c*/ 	.word	0x00000000
        /*0030*/ 	.short	0x0001
        /*0032*/ 	.short	0x0008
        /*0034*/ 	.byte	0x00, 0xf5, 0x21, 0x00


	//----- nvinfo : EIATTR_KPARAM_INFO
	.align		4
.L_13:
        /*0038*/ 	.byte	0x04, 0x17
        /*003a*/ 	.short	(.L_15 - .L_14)
.L_14:
        /*003c*/ 	.word	0x00000000
        /*0040*/ 	.short	0x0000
        /*0042*/ 	.short	0x0000
        /*0044*/ 	.byte	0x00, 0xf5, 0x21, 0x00


	//----- nvinfo : EIATTR_SPARSE_MMA_MASK
	.align		4
.L_15:
        /*0048*/ 	.byte	0x03, 0x50
        /*004a*/ 	.short	0x0000


	//----- nvinfo : EIATTR_MAXREG_COUNT
	.align		4
        /*004c*/ 	.byte	0x03, 0x1b
        /*004e*/ 	.short	0x00ff


	//----- nvinfo : EIATTR_NUM_BARRIERS
	.align		4
        /*0050*/ 	.byte	0x02, 0x4c
        /*0052*/ 	.byte	0x01
	.zero		1


	//----- nvinfo : EIATTR_MERCURY_ISA_VERSION
	.align		4
        /*0054*/ 	.byte	0x03, 0x5f
        /*0056*/ 	.short	0x0101


	//----- nvinfo : EIATTR_VRC_CTA_INIT_COUNT
	.align		4
        /*0058*/ 	.byte	0x02, 0x4a
	.zero		1
	.zero		1


	//----- nvinfo : EIATTR_EXIT_INSTR_OFFSETS
	.align		4
        /*005c*/ 	.byte	0x04, 0x1c
        /*005e*/ 	.short	(.L_17 - .L_16)


	//   ....[0]....
.L_16:
        /*0060*/ 	.word	0x00000030


	//----- nvinfo : EIATTR_CBANK_PARAM_SIZE
	.align		4
.L_17:
        /*0064*/ 	.byte	0x03, 0x19
        /*0066*/ 	.short	0x0018


	//----- nvinfo : EIATTR_PARAM_CBANK
	.align		4
        /*0068*/ 	.byte	0x04, 0x0a
        /*006a*/ 	.short	(.L_19 - .L_18)
	.align		4
.L_18:
        /*006c*/ 	.word	index@(.nv.constant0._Z14online_softmaxPKfPfii)
        /*0070*/ 	.short	0x0380
        /*0072*/ 	.short	0x0018


	//----- nvinfo : EIATTR_SW_WAR
	.align		4
.L_19:
        /*0074*/ 	.byte	0x04, 0x36
        /*0076*/ 	.short	(.L_21 - .L_20)
.L_20:
        /*0078*/ 	.word	0x00000008
.L_21:


//--------------------- .nv.callgraph             --------------------------
	.section	.nv.callgraph,"",@"SHT_CUDA_CALLGRAPH"
	.align	4
	.sectionentsize	8
	.align		4
        /*0000*/ 	.word	0x00000000
	.align		4
        /*0004*/ 	.word	0xffffffff
	.align		4
        /*0008*/ 	.word	0x00000000
	.align		4
        /*000c*/ 	.word	0xfffffffe
	.align		4
        /*0010*/ 	.word	0x00000000
	.align		4
        /*0014*/ 	.word	0xfffffffd
	.align		4
        /*0018*/ 	.word	0x00000000
	.align		4
        /*001c*/ 	.word	0xfffffffc


//--------------------- .text._Z14online_softmaxPKfPfii --------------------------
	.section	.text._Z14online_softmaxPKfPfii,"ax",@progbits
	.align	128
        .global         _Z14online_softmaxPKfPfii
        .type           _Z14online_softmaxPKfPfii,@function
        .size           _Z14online_softmaxPKfPfii,(.L_x_1 - _Z14online_softmaxPKfPfii)
        .other          _Z14online_softmaxPKfPfii,@"STO_CUDA_ENTRY STV_DEFAULT"
_Z14online_softmaxPKfPfii:
.text._Z14online_softmaxPKfPfii:
[----:B------:R-:W-:Y:S08]  /*0000*/  LDC R1, c[0x0][0x37c] ;  /* 0x0000df00ff017b82 */ /* 0x000ff00000000800 */
[----:B------:R-:W-:Y:S08]  /*0010*/  BAR.SYNC.DEFER_BLOCKING 0x0 ;  /* 0x0000000000007b1d */ /* 0x000ff00000010000 */
[----:B------:R-:W-:Y:S06]  /*0020*/  BAR.SYNC.DEFER_BLOCKING 0x0 ;  /* 0x0000000000007b1d */ /* 0x000fec0000010000 */
[----:B------:R-:W-:Y:S05]  /*0030*/  EXIT ;  /* 0x000000000000794d */ /* 0x000fea0003800000 */
.L_x_0:
[----:B------:R-:W-:-:S00]  /*0040*/  BRA `(.L_x_0) ;  /* 0xfffffffc00fc7947 */ /* 0x000fc0000383ffff */
[----:B------:R-:W-:-:S00]  /*0050*/  NOP ;  /* 0x0000000000007918 */ /* 0x000fc00000000000 */
        /* <DEDUP_REMOVED lines=10> */
.L_x_1:


//--------------------- .nv.shared.reserved.0     --------------------------
	.section	.nv.shared.reserved.0,"aw",@nobits
	.weak		__nv_reservedSMEM_offset_0_alias
	.size		__nv_reservedSMEM_offset_0_alias, 0, 64
	.other		__nv_reservedSMEM_offset_0_alias,@"STO_CUDA_RESERVED_SHARED STV_DEFAULT"
__nv_reservedSMEM_offset_0_alias:
	.zero		0
	.zero		64


//--------------------- .nv.constant0._Z14online_softmaxPKfPfii --------------------------
	.section	.nv.constant0._Z14online_softmaxPKfPfii,"a",@progbits
	.sectionflags	@""
	.align	4
.nv.constant0._Z14online_softmaxPKfPfii:
	.zero		920


//--------------------- SYMBOLS --------------------------

	.type		.nv.reservedSmem.offset0,@object
	.size		.nv.reservedSmem.offset0,0x4
